	.headerflags	@"EF_CUDA_TEXMODE_UNIFIED EF_CUDA_64BIT_ADDRESS EF_CUDA_ACCELERATORS EF_CUDA_SM90 EF_CUDA_VIRTUAL_SM(EF_CUDA_SM90)"
	.elftype	@"ET_EXEC"


//--------------------- .nv.info                  --------------------------
	.section	.nv.info,"",@"SHT_CUDA_INFO"
	.align	4


	//----- nvinfo : EIATTR_REGCOUNT
	.align		4
        /*0000*/ 	.byte	0x04, 0x2f
        /*0002*/ 	.short	(.L_1 - .L_0)
	.align		4
.L_0:
        /*0004*/ 	.word	index@(triton_poi_fused_convolution_1)
        /*0008*/ 	.word	0x00000010


	//----- nvinfo : EIATTR_MIN_STACK_SIZE
	.align		4
.L_1:
        /*000c*/ 	.byte	0x04, 0x12
        /*000e*/ 	.short	(.L_3 - .L_2)
	.align		4
.L_2:
        /*0010*/ 	.word	index@(triton_poi_fused_convolution_1)
        /*0014*/ 	.word	0x00000000


	//----- nvinfo : EIATTR_FRAME_SIZE
	.align		4
.L_3:
        /*0018*/ 	.byte	0x04, 0x11
        /*001a*/ 	.short	(.L_5 - .L_4)
	.align		4
.L_4:
        /*001c*/ 	.word	index@(triton_poi_fused_convolution_1)
        /*0020*/ 	.word	0x00000000


	//----- nvinfo : EIATTR_MIN_STACK_SIZE
	.align		4
.L_5:
        /*0024*/ 	.byte	0x04, 0x12
        /*0026*/ 	.short	(.L_7 - .L_6)
	.align		4
.L_6:
        /*0028*/ 	.word	index@(triton_poi_fused_convolution_1)
        /*002c*/ 	.word	0x00000000
.L_7:


//--------------------- .nv.info.triton_poi_fused_convolution_1 --------------------------
	.section	.nv.info.triton_poi_fused_convolution_1,"",@"SHT_CUDA_INFO"
	.sectionflags	@""
	.align	4


	//----- nvinfo : EIATTR_CUDA_API_VERSION
	.align		4
        /*0000*/ 	.byte	0x04, 0x37
        /*0002*/ 	.short	(.L_9 - .L_8)
.L_8:
        /*0004*/ 	.word	0x0000007c


	//----- nvinfo : EIATTR_KPARAM_INFO
	.align		4
.L_9:
        /*0008*/ 	.byte	0x04, 0x17
        /*000a*/ 	.short	(.L_11 - .L_10)
.L_10:
        /*000c*/ 	.word	0x00000000
        /*0010*/ 	.short	0x0004
        /*0012*/ 	.short	0x001c
        /*0014*/ 	.byte	0x00, 0xf0, 0x11, 0x00


	//----- nvinfo : EIATTR_KPARAM_INFO
	.align		4
.L_11:
        /*0018*/ 	.byte	0x04, 0x17
        /*001a*/ 	.short	(.L_13 - .L_12)
.L_12:
        /*001c*/ 	.word	0x00000000
        /*0020*/ 	.short	0x0003
        /*0022*/ 	.short	0x0018
        /*0024*/ 	.byte	0x00, 0xf0, 0x11, 0x00


	//----- nvinfo : EIATTR_KPARAM_INFO
	.align		4
.L_13:
        /*0028*/ 	.byte	0x04, 0x17
        /*002a*/ 	.short	(.L_15 - .L_14)
.L_14:
        /*002c*/ 	.word	0x00000000
        /*0030*/ 	.short	0x0002
        /*0032*/ 	.short	0x0010
        /*0034*/ 	.byte	0x00, 0xf4, 0x21, 0x00


	//----- nvinfo : EIATTR_KPARAM_INFO
	.align		4
.L_15:
        /*0038*/ 	.byte	0x04, 0x17
        /*003a*/ 	.short	(.L_17 - .L_16)
.L_16:
        /*003c*/ 	.word	0x00000000
        /*0040*/ 	.short	0x0001
        /*0042*/ 	.short	0x0008
        /*0044*/ 	.byte	0x00, 0xf4, 0x21, 0x00


	//----- nvinfo : EIATTR_KPARAM_INFO
	.align		4
.L_17:
        /*0048*/ 	.byte	0x04, 0x17
        /*004a*/ 	.short	(.L_19 - .L_18)
.L_18:
        /*004c*/ 	.word	0x00000000
        /*0050*/ 	.short	0x0000
        /*0052*/ 	.short	0x0000
        /*0054*/ 	.byte	0x00, 0xf4, 0x21, 0x00


	//----- nvinfo : EIATTR_SPARSE_MMA_MASK
	.align		4
.L_19:
        /*0058*/ 	.byte	0x03, 0x50
        /*005a*/ 	.short	0x0000


	//----- nvinfo : EIATTR_MAXREG_COUNT
	.align		4
        /*005c*/ 	.byte	0x03, 0x1b
        /*005e*/ 	.short	0x00ff


	//----- nvinfo : EIATTR_EXIT_INSTR_OFFSETS
	.align		4
        /*0060*/ 	.byte	0x04, 0x1c
        /*0062*/ 	.short	(.L_21 - .L_20)


	//   ....[0]....
.L_20:
        /*0064*/ 	.word	0x00000330


	//   ....[1]....
        /*0068*/ 	.word	0x00000390


	//----- nvinfo : EIATTR_REQNTID
	.align		4
.L_21:
        /*006c*/ 	.byte	0x04, 0x10
        /*006e*/ 	.short	(.L_23 - .L_22)
.L_22:
        /*0070*/ 	.word	0x00000020
        /*0074*/ 	.word	0x00000001
        /*0078*/ 	.word	0x00000001


	//----- nvinfo : EIATTR_CBANK_PARAM_SIZE
	.align		4
.L_23:
        /*007c*/ 	.byte	0x03, 0x19
        /*007e*/ 	.short	0x0020


	//----- nvinfo : EIATTR_PARAM_CBANK
	.align		4
        /*0080*/ 	.byte	0x04, 0x0a
        /*0082*/ 	.short	(.L_25 - .L_24)
	.align		4
.L_24:
        /*0084*/ 	.word	index@(.nv.constant0.triton_poi_fused_convolution_1)
        /*0088*/ 	.short	0x0210
        /*008a*/ 	.short	0x0020


	//----- nvinfo : EIATTR_SW_WAR
	.align		4
.L_25:
        /*008c*/ 	.byte	0x04, 0x36
        /*008e*/ 	.short	(.L_27 - .L_26)
.L_26:
        /*0090*/ 	.word	0x00000008
.L_27:


//--------------------- .nv.callgraph             --------------------------
	.section	.nv.callgraph,"",@"SHT_CUDA_CALLGRAPH"
	.align	4
	.sectionentsize	8
	.align		4
        /*0000*/ 	.word	0x00000000
	.align		4
        /*0004*/ 	.word	0xffffffff
	.align		4
        /*0008*/ 	.word	0x00000000
	.align		4
        /*000c*/ 	.word	0xfffffffe
	.align		4
        /*0010*/ 	.word	0x00000000
	.align		4
        /*0014*/ 	.word	0xfffffffd
	.align		4
        /*0018*/ 	.word	0x00000000
	.align		4
        /*001c*/ 	.word	0xfffffffc


//--------------------- .text.triton_poi_fused_convolution_1 --------------------------
	.section	.text.triton_poi_fused_convolution_1,"ax",@progbits
	.sectionflags	@"SHF_BARRIERS=1"
	.align	128
        .global         triton_poi_fused_convolution_1
        .type           triton_poi_fused_convolution_1,@function
        .size           triton_poi_fused_convolution_1,(.L_x_1 - triton_poi_fused_convolution_1)
        .other          triton_poi_fused_convolution_1,@"STO_CUDA_ENTRY STV_DEFAULT"
triton_poi_fused_convolution_1:
.text.triton_poi_fused_convolution_1:
[----:B------:R-:W0:Y:S02]  /*0000*/  LDC R1, c[0x0][0x28] ;  /* 0x00000a00ff017b82 */ /* 0x000e240000000800 */
[----:B------:R-:W1:Y:S01]  /*0010*/  S2R R0, SR_CTAID.Y ;  /* 0x0000000000007919 */ /* 0x000e620000002600 */
[----:B------:R-:W2:Y:S01]  /*0020*/  LDC.64 R4, c[0x0][0x218] ;  /* 0x00008600ff047b82 */ /* 0x000ea20000000a00 */
[----:B------:R-:W-:Y:S01]  /*0030*/  ULDC.64 UR6, c[0x0][0x208] ;  /* 0x0000820000067ab9 */ /* 0x000fe20000000a00 */
[----:B------:R-:W3:Y:S01]  /*0040*/  S2R R13, SR_TID.X ;  /* 0x00000000000d7919 */ /* 0x000ee20000002100 */
[----:B------:R-:W4:Y:S05]  /*0050*/  S2R R8, SR_CTAID.X ;  /* 0x0000000000087919 */ /* 0x000f2a0000002500 */
[----:B------:R-:W5:Y:S01]  /*0060*/  LDC.64 R2, c[0x0][0x210] ;  /* 0x00008400ff027b82 */ /* 0x000f620000000a00 */
[----:B-1----:R-:W-:Y:S01]  /*0070*/  IMAD.SHL.U32 R0, R0, 0x8, RZ ;  /* 0x0000000800007824 */ /* 0x002fe200078e00ff */
[----:B---3--:R-:W-:-:S04]  /*0080*/  SHF.R.U32.HI R9, RZ, 0x3, R13 ;  /* 0x00000003ff097819 */ /* 0x008fc8000001160d */
[----:B------:R-:W-:Y:S01]  /*0090*/  LOP3.LUT R6, R0, 0x7, R13, 0xf8, !PT ;  /* 0x0000000700067812 */ /* 0x000fe200078ef80d */
[----:B----4-:R-:W-:Y:S01]  /*00a0*/  IMAD.SHL.U32 R8, R8, 0x4, RZ ;  /* 0x0000000408087824 */ /* 0x010fe200078e00ff */
[----:B------:R-:W-:Y:S02]  /*00b0*/  SGXT.U32 R9, R9, 0x2 ;  /* 0x000000020909781a */ /* 0x000fe40000000000 */
[----:B------:R-:W-:Y:S02]  /*00c0*/  SHF.R.S32.HI R7, RZ, 0x1f, R6 ;  /* 0x0000001fff077819 */ /* 0x000fe40000011406 */
[----:B------:R-:W-:Y:S02]  /*00d0*/  ISETP.GE.AND P1, PT, R6, 0x10, PT ;  /* 0x000000100600780c */ /* 0x000fe40003f26270 */
[----:B------:R-:W-:Y:S02]  /*00e0*/  LEA.HI R10, R7, R6, RZ, 0x2 ;  /* 0x00000006070a7211 */ /* 0x000fe400078f10ff */
[----:B------:R-:W-:-:S02]  /*00f0*/  LOP3.LUT R7, R8, R9, RZ, 0xfc, !PT ;  /* 0x0000000908077212 */ /* 0x000fc400078efcff */
[C---:B------:R-:W-:Y:S01]  /*0100*/  LOP3.LUT R11, R10.reuse, 0xfffffffc, RZ, 0xc0, !PT ;  /* 0xfffffffc0a0b7812 */ /* 0x040fe200078ec0ff */
[----:B------:R-:W-:Y:S01]  /*0110*/  IMAD.SHL.U32 R10, R10, 0x4, RZ ;  /* 0x000000040a0a7824 */ /* 0x000fe200078e00ff */
[----:B------:R-:W-:-:S03]  /*0120*/  ISETP.GE.AND P0, PT, R7, 0x4, PT ;  /* 0x000000040700780c */ /* 0x000fc60003f06270 */
[----:B------:R-:W-:Y:S01]  /*0130*/  IMAD.IADD R11, R6, 0x1, -R11 ;  /* 0x00000001060b7824 */ /* 0x000fe200078e0a0b */
[----:B------:R-:W-:Y:S02]  /*0140*/  LOP3.LUT R10, R10, 0xfffffff0, RZ, 0xc0, !PT ;  /* 0xfffffff00a0a7812 */ /* 0x000fe400078ec0ff */
[----:B------:R-:W-:Y:S01]  /*0150*/  ISETP.LT.AND P0, PT, R6, 0x10, !P0 ;  /* 0x000000100600780c */ /* 0x000fe20004701270 */
[----:B------:R-:W-:Y:S02]  /*0160*/  IMAD R7, R7, 0x4, R11 ;  /* 0x0000000407077824 */ /* 0x000fe400078e020b */
[----:B--2---:R-:W-:-:S04]  /*0170*/  IMAD.WIDE R4, R11, 0x4, R4 ;  /* 0x000000040b047825 */ /* 0x004fc800078e0204 */
[----:B------:R-:W-:Y:S02]  /*0180*/  IMAD.IADD R7, R7, 0x1, R10 ;  /* 0x0000000107077824 */ /* 0x000fe400078e020a */
[----:B------:R-:W-:Y:S02]  /*0190*/  IMAD.MOV.U32 R11, RZ, RZ, RZ ;  /* 0x000000ffff0b7224 */ /* 0x000fe400078e00ff */
[----:B------:R-:W-:Y:S02]  /*01a0*/  IMAD.MOV.U32 R6, RZ, RZ, RZ ;  /* 0x000000ffff067224 */ /* 0x000fe400078e00ff */
[----:B-----5:R-:W-:Y:S02]  /*01b0*/  IMAD.WIDE R2, R7, 0x4, R2 ;  /* 0x0000000407027825 */ /* 0x020fe400078e0202 */
[----:B------:R-:W2:Y:S04]  /*01c0*/  @!P1 LDG.E.EL R11, desc[UR6][R4.64] ;  /* 0x00000006040b9981 */ /* 0x000ea8000c2e1900 */
[----:B------:R1:W2:Y:S01]  /*01d0*/  @P0 LDG.E.EL R6, desc[UR6][R2.64] ;  /* 0x0000000602060981 */ /* 0x0002a2000c2e1900 */
[----:B------:R-:W3:Y:S01]  /*01e0*/  S2UR UR5, SR_CgaCtaId ;  /* 0x00000000000579c3 */ /* 0x000ee20000008800 */
[----:B------:R-:W-:Y:S01]  /*01f0*/  IMAD.SHL.U32 R7, R13, 0x4, RZ ;  /* 0x000000040d077824 */ /* 0x000fe200078e00ff */
[----:B------:R-:W-:Y:S01]  /*0200*/  UMOV UR4, 0x400 ;  /* 0x0000040000047882 */ /* 0x000fe20000000000 */
[----:B------:R-:W-:-:S02]  /*0210*/  SHF.R.U32.HI R12, RZ, 0x2, R13 ;  /* 0x00000002ff0c7819 */ /* 0x000fc4000001160d */
[----:B------:R-:W-:Y:S02]  /*0220*/  LOP3.LUT R8, R8, 0x3, R13, 0xf8, !PT ;  /* 0x0000000308087812 */ /* 0x000fe400078ef80d */
[----:B------:R-:W-:Y:S02]  /*0230*/  LOP3.LUT R10, R7, 0x1c, RZ, 0xc0, !PT ;  /* 0x0000001c070a7812 */ /* 0x000fe400078ec0ff */
[----:B------:R-:W-:Y:S02]  /*0240*/  SGXT.U32 R7, R12, 0x3 ;  /* 0x000000030c07781a */ /* 0x000fe40000000000 */
[----:B------:R-:W-:Y:S02]  /*0250*/  LOP3.LUT R9, R10, R9, RZ, 0xfc, !PT ;  /* 0x000000090a097212 */ /* 0x000fe400078efcff */
[----:B------:R-:W-:Y:S02]  /*0260*/  LOP3.LUT R7, R0, R7, RZ, 0xfc, !PT ;  /* 0x0000000700077212 */ /* 0x000fe400078efcff */
[----:B------:R-:W-:-:S02]  /*0270*/  ISETP.GE.AND P0, PT, R8, 0x4, PT ;  /* 0x000000040800780c */ /* 0x000fc40003f06270 */
[----:B-1----:R-:W-:Y:S02]  /*0280*/  LOP3.LUT R2, R13, 0x1c, RZ, 0xc0, !PT ;  /* 0x0000001c0d027812 */ /* 0x002fe400078ec0ff */
[----:B------:R-:W-:Y:S02]  /*0290*/  ISETP.LT.AND P0, PT, R7, 0x10, !P0 ;  /* 0x000000100700780c */ /* 0x000fe40004701270 */
[----:B------:R-:W-:Y:S01]  /*02a0*/  LOP3.LUT R0, R13, 0x1f, RZ, 0xc0, !PT ;  /* 0x0000001f0d007812 */ /* 0x000fe200078ec0ff */
[----:B---3--:R-:W-:-:S06]  /*02b0*/  UPRMT UR4, UR5, 0x654, UR4 ;  /* 0x0000065405047896 */ /* 0x008fcc0008000004 */
[----:B------:R-:W-:Y:S02]  /*02c0*/  VIADD R10, R10, UR4 ;  /* 0x000000040a0a7c36 */ /* 0x000fe40008000000 */
[----:B------:R-:W-:Y:S02]  /*02d0*/  VIADD R3, R2, UR4 ;  /* 0x0000000402037c36 */ /* 0x000fe40008000000 */
[----:B------:R-:W-:Y:S02]  /*02e0*/  IMAD R9, R9, 0x4, R10 ;  /* 0x0000000409097824 */ /* 0x000fe400078e020a */
[----:B------:R-:W-:Y:S02]  /*02f0*/  IMAD R0, R0, 0x4, R3 ;  /* 0x0000000400007824 */ /* 0x000fe400078e0203 */
[----:B--2---:R-:W-:-:S05]  /*0300*/  FADD R6, R11, R6 ;  /* 0x000000060b067221 */ /* 0x004fca0000000000 */
[----:B------:R1:W-:Y:S01]  /*0310*/  STS [R9], R6 ;  /* 0x0000000609007388 */ /* 0x0003e20000000800 */
[----:B------:R-:W-:Y:S06]  /*0320*/  BAR.SYNC.DEFER_BLOCKING 0x0 ;  /* 0x0000000000007b1d */ /* 0x000fec0000010000 */
[----:B-1----:R-:W-:Y:S05]  /*0330*/  @!P0 EXIT ;  /* 0x000000000000894d */ /* 0x002fea0003800000 */
[----:B------:R-:W0:Y:S01]  /*0340*/  LDS R5, [R0] ;  /* 0x0000000000057984 */ /* 0x000e220000000800 */
[----:B------:R-:W1:Y:S01]  /*0350*/  LDC.64 R2, c[0x0][0x220] ;  /* 0x00008800ff027b82 */ /* 0x000e620000000a00 */
[----:B------:R-:W-:-:S04]  /*0360*/  IMAD R7, R7, 0x4, R8 ;  /* 0x0000000407077824 */ /* 0x000fc800078e0208 */
[----:B-1----:R-:W-:-:S05]  /*0370*/  IMAD.WIDE R2, R7, 0x4, R2 ;  /* 0x0000000407027825 */ /* 0x002fca00078e0202 */
[----:B0-----:R-:W-:Y:S01]  /*0380*/  STG.E desc[UR6][R2.64], R5 ;  /* 0x0000000502007986 */ /* 0x001fe2000c101906 */
[----:B------:R-:W-:Y:S05]  /*0390*/  EXIT ;  /* 0x000000000000794d */ /* 0x000fea0003800000 */
.L_x_0:
[----:B------:R-:W-:-:S00]  /*03a0*/  BRA `(.L_x_0) ;  /* 0xfffffffc00fc7947 */ /* 0x000fc0000383ffff */
[----:B------:R-:W-:-:S00]  /*03b0*/  NOP ;  /* 0x0000000000007918 */ /* 0x000fc00000000000 */
        /* <DEDUP_REMOVED lines=12> */
.L_x_1:


//--------------------- .nv.shared.triton_poi_fused_convolution_1 --------------------------
	.section	.nv.shared.triton_poi_fused_convolution_1,"aw",@nobits
	.sectionflags	@""
	.align	16
	.zero		1024


//--------------------- .nv.constant0.triton_poi_fused_convolution_1 --------------------------
	.section	.nv.constant0.triton_poi_fused_convolution_1,"a",@progbits
	.sectionflags	@""
	.align	4
.nv.constant0.triton_poi_fused_convolution_1:
	.zero		560
